//
// Generated by NVIDIA NVVM Compiler
//
// Compiler Build ID: CL-36424714
// Cuda compilation tools, release 13.0, V13.0.88
// Based on NVVM 20.0.0
//

.version 9.0
.target sm_100
.address_size 64

	// .globl	_Z10readglobalPii

.visible .entry _Z10readglobalPii(
	.param .u64 .ptr .align 1 _Z10readglobalPii_param_0,
	.param .u32 _Z10readglobalPii_param_1
)
{
	.reg .b32 	%r<13>;
	.reg .b64 	%rd<5>;

	ld.param.u64 	%rd1, [_Z10readglobalPii_param_0];
	ld.param.u32 	%r1, [_Z10readglobalPii_param_1];
	cvta.to.global.u64 	%rd2, %rd1;
	mov.u32 	%r2, %ctaid.x;
	mov.u32 	%r3, %ntid.x;
	mov.u32 	%r4, %tid.x;
	mad.lo.s32 	%r5, %r2, %r3, %r4;
	mov.u32 	%r6, %ctaid.y;
	mov.u32 	%r7, %ntid.y;
	mov.u32 	%r8, %tid.y;
	mad.lo.s32 	%r9, %r6, %r7, %r8;
	mad.lo.s32 	%r10, %r1, %r9, %r5;
	mul.wide.s32 	%rd3, %r10, 4;
	add.s64 	%rd4, %rd2, %rd3;
	ld.global.u32 	%r11, [%rd4];
	add.s32 	%r12, %r11, 1;
	st.global.u32 	[%rd4], %r12;
	ret;

}


// ===== COMPILED SASS (sm_100) =====

	.target	sm_100

	.elftype	@"ET_EXEC"


//--------------------- .note.nv.tkinfo           --------------------------
	.section	.note.nv.tkinfo,"",@"SHT_NOTE"
	.sectionflags	@"SHF_NOTE_NV_TKINFO"
	.tkinfo
        /*0018*/ 	.word	0x00000002
        /*0030*/ 	.string	""
        /*0030*/ 	.string	"ptxas"
        /*0030*/ 	.string	"Cuda compilation tools, release 13.0, V13.0.88"
        /*0030*/ 	.string	"Build cuda_13.0.r13.0/compiler.36424714_0"
        /*0030*/ 	.string	"-arch sm_100 -m 64 "



//--------------------- .note.nv.cuinfo           --------------------------
	.section	.note.nv.cuinfo,"",@"SHT_NOTE"
	.sectionflags	@"SHF_NOTE_NV_CUINFO"
        /*0018*/ 	.short	0x0002
        /*001a*/ 	.short	0x0064
        /*001c*/ 	.short	0x0082
	.zero		2


//--------------------- .nv.info                  --------------------------
	.section	.nv.info,"",@"SHT_CUDA_INFO"
	.align	4


	//----- nvinfo : EIATTR_REGCOUNT
	.align		4
        /*0000*/ 	.byte	0x04, 0x2f
        /*0002*/ 	.short	(.L_1 - .L_0)
	.align		4
.L_0:
        /*0004*/ 	.word	index@(_Z10readglobalPii)
        /*0008*/ 	.word	0x0000000a


	//----- nvinfo : EIATTR_FRAME_SIZE
	.align		4
.L_1:
        /*000c*/ 	.byte	0x04, 0x11
        /*000e*/ 	.short	(.L_3 - .L_2)
	.align		4
.L_2:
        /*0010*/ 	.word	index@(_Z10readglobalPii)
        /*0014*/ 	.word	0x00000000


	//----- nvinfo : EIATTR_MIN_STACK_SIZE
	.align		4
.L_3:
        /*0018*/ 	.byte	0x04, 0x12
        /*001a*/ 	.short	(.L_5 - .L_4)
	.align		4
.L_4:
        /*001c*/ 	.word	index@(_Z10readglobalPii)
        /*0020*/ 	.word	0x00000000
.L_5:


//--------------------- .nv.compat                --------------------------
	.section	.nv.compat,"",@"SHT_CUDA_COMPAT_INFO"
	.align	4
        /*0000*/ 	.byte	0x02, 0x09, 0x00, 0x00, 0x02, 0x02, 0x01, 0x00, 0x02, 0x05, 0x05, 0x00, 0x03, 0x07, 0x01, 0x01
        /*0010*/ 	.byte	0x02, 0x03, 0x00, 0x00, 0x02, 0x06, 0x01, 0x00, 0x04, 0x0b, 0x08, 0x00, 0x09, 0x00, 0x00, 0x00
        /*0020*/ 	.byte	0x00, 0x00, 0x00, 0x00


//--------------------- .nv.info._Z10readglobalPii --------------------------
	.section	.nv.info._Z10readglobalPii,"",@"SHT_CUDA_INFO"
	.sectionflags	@""
	.align	4


	//----- nvinfo : EIATTR_CUDA_API_VERSION
	.align		4
        /*0000*/ 	.byte	0x04, 0x37
        /*0002*/ 	.short	(.L_7 - .L_6)
.L_6:
        /*0004*/ 	.word	0x00000082


	//----- nvinfo : EIATTR_KPARAM_INFO
	.align		4
.L_7:
        /*0008*/ 	.byte	0x04, 0x17
        /*000a*/ 	.short	(.L_9 - .L_8)
.L_8:
        /*000c*/ 	.word	0x00000000
        /*0010*/ 	.short	0x0001
        /*0012*/ 	.short	0x0008
        /*0014*/ 	.byte	0x00, 0xf0, 0x11, 0x00


	//----- nvinfo : EIATTR_KPARAM_INFO
	.align		4
.L_9:
        /*0018*/ 	.byte	0x04, 0x17
        /*001a*/ 	.short	(.L_11 - .L_10)
.L_10:
        /*001c*/ 	.word	0x00000000
        /*0020*/ 	.short	0x0000
        /*0022*/ 	.short	0x0000
        /*0024*/ 	.byte	0x00, 0xf5, 0x21, 0x00


	//----- nvinfo : EIATTR_SPARSE_MMA_MASK
	.align		4
.L_11:
        /*0028*/ 	.byte	0x03, 0x50
        /*002a*/ 	.short	0x0000


	//----- nvinfo : EIATTR_MAXREG_COUNT
	.align		4
        /*002c*/ 	.byte	0x03, 0x1b
        /*002e*/ 	.short	0x00ff


	//----- nvinfo : EIATTR_MERCURY_ISA_VERSION
	.align		4
        /*0030*/ 	.byte	0x03, 0x5f
        /*0032*/ 	.short	0x0101


	//----- nvinfo : EIATTR_VRC_CTA_INIT_COUNT
	.align		4
        /*0034*/ 	.byte	0x02, 0x4a
	.zero		1
	.zero		1


	//----- nvinfo : EIATTR_EXIT_INSTR_OFFSETS
	.align		4
        /*0038*/ 	.byte	0x04, 0x1c
        /*003a*/ 	.short	(.L_13 - .L_12)


	//   ....[0]....
.L_12:
        /*003c*/ 	.word	0x00000110


	//----- nvinfo : EIATTR_CBANK_PARAM_SIZE
	.align		4
.L_13:
        /*0040*/ 	.byte	0x03, 0x19
        /*0042*/ 	.short	0x000c


	//----- nvinfo : EIATTR_PARAM_CBANK
	.align		4
        /*0044*/ 	.byte	0x04, 0x0a
        /*0046*/ 	.short	(.L_15 - .L_14)
	.align		4
.L_14:
        /*0048*/ 	.word	index@(.nv.constant0._Z10readglobalPii)
        /*004c*/ 	.short	0x0380
        /*004e*/ 	.short	0x000c


	//----- nvinfo : EIATTR_SW_WAR
	.align		4
.L_15:
        /*0050*/ 	.byte	0x04, 0x36
        /*0052*/ 	.short	(.L_17 - .L_16)
.L_16:
        /*0054*/ 	.word	0x00000008
.L_17:


//--------------------- .nv.callgraph             --------------------------
	.section	.nv.callgraph,"",@"SHT_CUDA_CALLGRAPH"
	.align	4
	.sectionentsize	8
	.align		4
        /*0000*/ 	.word	0x00000000
	.align		4
        /*0004*/ 	.word	0xffffffff
	.align		4
        /*0008*/ 	.word	0x00000000
	.align		4
        /*000c*/ 	.word	0xfffffffe
	.align		4
        /*0010*/ 	.word	0x00000000
	.align		4
        /*0014*/ 	.word	0xfffffffd
	.align		4
        /*0018*/ 	.word	0x00000000
	.align		4
        /*001c*/ 	.word	0xfffffffc


//--------------------- .text._Z10readglobalPii   --------------------------
	.section	.text._Z10readglobalPii,"ax",@progbits
	.align	128
        .global         _Z10readglobalPii
        .type           _Z10readglobalPii,@function
        .size           _Z10readglobalPii,(.L_x_1 - _Z10readglobalPii)
        .other          _Z10readglobalPii,@"STO_CUDA_ENTRY STV_DEFAULT"
_Z10readglobalPii:
.text._Z10readglobalPii:
[----:B------:R-:W-:Y:S01]  /*0000*/  LDC R1, c[0x0][0x37c] ;  /* 0x0000df00ff017b82 */ /* 0x000fe20000000800 */
[----:B------:R-:W0:Y:S07]  /*0010*/  S2R R5, SR_TID.X ;  /* 0x0000000000057919 */ /* 0x000e2e0000002100 */
[----:B------:R-:W0:Y:S01]  /*0020*/  S2UR UR6, SR_CTAID.X ;  /* 0x00000000000679c3 */ /* 0x000e220000002500 */
[----:B------:R-:W1:Y:S01]  /*0030*/  LDCU UR8, c[0x0][0x388] ;  /* 0x00007100ff0877ac */ /* 0x000e620008000800 */
[----:B------:R-:W2:Y:S01]  /*0040*/  S2R R7, SR_TID.Y ;  /* 0x0000000000077919 */ /* 0x000ea20000002200 */
[----:B------:R-:W3:Y:S05]  /*0050*/  LDCU.64 UR4, c[0x0][0x358] ;  /* 0x00006b00ff0477ac */ /* 0x000eea0008000a00 */
[----:B------:R-:W0:Y:S08]  /*0060*/  LDC R0, c[0x0][0x360] ;  /* 0x0000d800ff007b82 */ /* 0x000e300000000800 */
[----:B------:R-:W2:Y:S08]  /*0070*/  S2UR UR7, SR_CTAID.Y ;  /* 0x00000000000779c3 */ /* 0x000eb00000002600 */
[----:B------:R-:W2:Y:S08]  /*0080*/  LDC R4, c[0x0][0x364] ;  /* 0x0000d900ff047b82 */ /* 0x000eb00000000800 */
[----:B------:R-:W4:Y:S01]  /*0090*/  LDC.64 R2, c[0x0][0x380] ;  /* 0x0000e000ff027b82 */ /* 0x000f220000000a00 */
[----:B0-----:R-:W-:-:S02]  /*00a0*/  IMAD R0, R0, UR6, R5 ;  /* 0x0000000600007c24 */ /* 0x001fc4000f8e0205 */
[----:B--2---:R-:W-:-:S04]  /*00b0*/  IMAD R5, R4, UR7, R7 ;  /* 0x0000000704057c24 */ /* 0x004fc8000f8e0207 */
[----:B-1----:R-:W-:-:S04]  /*00c0*/  IMAD R5, R5, UR8, R0 ;  /* 0x0000000805057c24 */ /* 0x002fc8000f8e0200 */
[----:B----4-:R-:W-:-:S05]  /*00d0*/  IMAD.WIDE R2, R5, 0x4, R2 ;  /* 0x0000000405027825 */ /* 0x010fca00078e0202 */
[----:B---3--:R-:W2:Y:S02]  /*00e0*/  LDG.E R0, desc[UR4][R2.64] ;  /* 0x0000000402007981 */ /* 0x008ea4000c1e1900 */
[----:B--2---:R-:W-:-:S05]  /*00f0*/  IADD3 R5, PT, PT, R0, 0x1, RZ ;  /* 0x0000000100057810 */ /* 0x004fca0007ffe0ff */
[----:B------:R-:W-:Y:S01]  /*0100*/  STG.E desc[UR4][R2.64], R5 ;  /* 0x0000000502007986 */ /* 0x000fe2000c101904 */
[----:B------:R-:W-:Y:S05]  /*0110*/  EXIT ;  /* 0x000000000000794d */ /* 0x000fea0003800000 */
.L_x_0:
[----:B------:R-:W-:-:S00]  /*0120*/  BRA `(.L_x_0) ;  /* 0xfffffffc00fc7947 */ /* 0x000fc0000383ffff */
[----:B------:R-:W-:-:S00]  /*0130*/  NOP ;  /* 0x0000000000007918 */ /* 0x000fc00000000000 */
        /* <DEDUP_REMOVED lines=12> */
.L_x_1:


//--------------------- .nv.shared.reserved.0     --------------------------
	.section	.nv.shared.reserved.0,"aw",@nobits
	.weak		__nv_reservedSMEM_offset_0_alias
	.size		__nv_reservedSMEM_offset_0_alias, 0, 64
	.other		__nv_reservedSMEM_offset_0_alias,@"STO_CUDA_RESERVED_SHARED STV_DEFAULT"
__nv_reservedSMEM_offset_0_alias:
	.zero		0
	.zero		64


//--------------------- .nv.constant0._Z10readglobalPii --------------------------
	.section	.nv.constant0._Z10readglobalPii,"a",@progbits
	.sectionflags	@""
	.align	4
.nv.constant0._Z10readglobalPii:
	.zero		908


//--------------------- SYMBOLS --------------------------

	.type		.nv.reservedSmem.offset0,@object
	.size		.nv.reservedSmem.offset0,0x4
